	.headerflags	@"EF_CUDA_TEXMODE_UNIFIED EF_CUDA_64BIT_ADDRESS EF_CUDA_ACCELERATORS EF_CUDA_SM90 EF_CUDA_VIRTUAL_SM(EF_CUDA_SM90)"
	.elftype	@"ET_EXEC"


//--------------------- .nv.info                  --------------------------
	.section	.nv.info,"",@"SHT_CUDA_INFO"
	.align	4


	//----- nvinfo : EIATTR_REGCOUNT
	.align		4
        /*0000*/ 	.byte	0x04, 0x2f
        /*0002*/ 	.short	(.L_3 - .L_2)
	.align		4
.L_2:
        /*0004*/ 	.word	index@(triton_poi_fused__native_batch_norm_legit_no_training_relu_18)
        /*0008*/ 	.word	0x0000001d


	//----- nvinfo : EIATTR_MIN_STACK_SIZE
	.align		4
.L_3:
        /*000c*/ 	.byte	0x04, 0x12
        /*000e*/ 	.short	(.L_5 - .L_4)
	.align		4
.L_4:
        /*0010*/ 	.word	index@(triton_poi_fused__native_batch_norm_legit_no_training_relu_18)
        /*0014*/ 	.word	0x00000000


	//----- nvinfo : EIATTR_FRAME_SIZE
	.align		4
.L_5:
        /*0018*/ 	.byte	0x04, 0x11
        /*001a*/ 	.short	(.L_7 - .L_6)
	.align		4
.L_6:
        /*001c*/ 	.word	index@(triton_poi_fused__native_batch_norm_legit_no_training_relu_18)
        /*0020*/ 	.word	0x00000000


	//----- nvinfo : EIATTR_MIN_STACK_SIZE
	.align		4
.L_7:
        /*0024*/ 	.byte	0x04, 0x12
        /*0026*/ 	.short	(.L_9 - .L_8)
	.align		4
.L_8:
        /*0028*/ 	.word	index@(triton_poi_fused__native_batch_norm_legit_no_training_relu_18)
        /*002c*/ 	.word	0x00000000
.L_9:


//--------------------- .nv.info.triton_poi_fused__native_batch_norm_legit_no_training_relu_18 --------------------------
	.section	.nv.info.triton_poi_fused__native_batch_norm_legit_no_training_relu_18,"",@"SHT_CUDA_INFO"
	.sectionflags	@""
	.align	4


	//----- nvinfo : EIATTR_CUDA_API_VERSION
	.align		4
        /*0000*/ 	.byte	0x04, 0x37
        /*0002*/ 	.short	(.L_11 - .L_10)
.L_10:
        /*0004*/ 	.word	0x0000007c


	//----- nvinfo : EIATTR_KPARAM_INFO
	.align		4
.L_11:
        /*0008*/ 	.byte	0x04, 0x17
        /*000a*/ 	.short	(.L_13 - .L_12)
.L_12:
        /*000c*/ 	.word	0x00000000
        /*0010*/ 	.short	0x0006
        /*0012*/ 	.short	0x0030
        /*0014*/ 	.byte	0x00, 0xf0, 0x11, 0x00


	//----- nvinfo : EIATTR_KPARAM_INFO
	.align		4
.L_13:
        /*0018*/ 	.byte	0x04, 0x17
        /*001a*/ 	.short	(.L_15 - .L_14)
.L_14:
        /*001c*/ 	.word	0x00000000
        /*0020*/ 	.short	0x0005
        /*0022*/ 	.short	0x0028
        /*0024*/ 	.byte	0x00, 0xf4, 0x21, 0x00


	//----- nvinfo : EIATTR_KPARAM_INFO
	.align		4
.L_15:
        /*0028*/ 	.byte	0x04, 0x17
        /*002a*/ 	.short	(.L_17 - .L_16)
.L_16:
        /*002c*/ 	.word	0x00000000
        /*0030*/ 	.short	0x0004
        /*0032*/ 	.short	0x0020
        /*0034*/ 	.byte	0x00, 0xf4, 0x21, 0x00


	//----- nvinfo : EIATTR_KPARAM_INFO
	.align		4
.L_17:
        /*0038*/ 	.byte	0x04, 0x17
        /*003a*/ 	.short	(.L_19 - .L_18)
.L_18:
        /*003c*/ 	.word	0x00000000
        /*0040*/ 	.short	0x0003
        /*0042*/ 	.short	0x0018
        /*0044*/ 	.byte	0x00, 0xf4, 0x21, 0x00


	//----- nvinfo : EIATTR_KPARAM_INFO
	.align		4
.L_19:
        /*0048*/ 	.byte	0x04, 0x17
        /*004a*/ 	.short	(.L_21 - .L_20)
.L_20:
        /*004c*/ 	.word	0x00000000
        /*0050*/ 	.short	0x0002
        /*0052*/ 	.short	0x0010
        /*0054*/ 	.byte	0x00, 0xf4, 0x21, 0x00


	//----- nvinfo : EIATTR_KPARAM_INFO
	.align		4
.L_21:
        /*0058*/ 	.byte	0x04, 0x17
        /*005a*/ 	.short	(.L_23 - .L_22)
.L_22:
        /*005c*/ 	.word	0x00000000
        /*0060*/ 	.short	0x0001
        /*0062*/ 	.short	0x0008
        /*0064*/ 	.byte	0x00, 0xf4, 0x21, 0x00


	//----- nvinfo : EIATTR_KPARAM_INFO
	.align		4
.L_23:
        /*0068*/ 	.byte	0x04, 0x17
        /*006a*/ 	.short	(.L_25 - .L_24)
.L_24:
        /*006c*/ 	.word	0x00000000
        /*0070*/ 	.short	0x0000
        /*0072*/ 	.short	0x0000
        /*0074*/ 	.byte	0x00, 0xf4, 0x21, 0x00


	//----- nvinfo : EIATTR_SPARSE_MMA_MASK
	.align		4
.L_25:
        /*0078*/ 	.byte	0x03, 0x50
        /*007a*/ 	.short	0x0000


	//----- nvinfo : EIATTR_MAXREG_COUNT
	.align		4
        /*007c*/ 	.byte	0x03, 0x1b
        /*007e*/ 	.short	0x00ff


	//----- nvinfo : EIATTR_EXIT_INSTR_OFFSETS
	.align		4
        /*0080*/ 	.byte	0x04, 0x1c
        /*0082*/ 	.short	(.L_27 - .L_26)


	//   ....[0]....
.L_26:
        /*0084*/ 	.word	0x000005b0


	//----- nvinfo : EIATTR_REQNTID
	.align		4
.L_27:
        /*0088*/ 	.byte	0x04, 0x10
        /*008a*/ 	.short	(.L_29 - .L_28)
.L_28:
        /*008c*/ 	.word	0x00000080
        /*0090*/ 	.word	0x00000001
        /*0094*/ 	.word	0x00000001


	//----- nvinfo : EIATTR_CBANK_PARAM_SIZE
	.align		4
.L_29:
        /*0098*/ 	.byte	0x03, 0x19
        /*009a*/ 	.short	0x0034


	//----- nvinfo : EIATTR_PARAM_CBANK
	.align		4
        /*009c*/ 	.byte	0x04, 0x0a
        /*009e*/ 	.short	(.L_31 - .L_30)
	.align		4
.L_30:
        /*00a0*/ 	.word	index@(.nv.constant0.triton_poi_fused__native_batch_norm_legit_no_training_relu_18)
        /*00a4*/ 	.short	0x0210
        /*00a6*/ 	.short	0x0034


	//----- nvinfo : EIATTR_SW_WAR
	.align		4
.L_31:
        /*00a8*/ 	.byte	0x04, 0x36
        /*00aa*/ 	.short	(.L_33 - .L_32)
.L_32:
        /*00ac*/ 	.word	0x00000008
.L_33:


//--------------------- .nv.callgraph             --------------------------
	.section	.nv.callgraph,"",@"SHT_CUDA_CALLGRAPH"
	.align	4
	.sectionentsize	8
	.align		4
        /*0000*/ 	.word	0x00000000
	.align		4
        /*0004*/ 	.word	0xffffffff
	.align		4
        /*0008*/ 	.word	0x00000000
	.align		4
        /*000c*/ 	.word	0xfffffffe
	.align		4
        /*0010*/ 	.word	0x00000000
	.align		4
        /*0014*/ 	.word	0xfffffffd
	.align		4
        /*0018*/ 	.word	0x00000000
	.align		4
        /*001c*/ 	.word	0xfffffffc


//--------------------- .nv.constant4             --------------------------
	.section	.nv.constant4,"a",@progbits
	.align	8
	.align		8
.nv.constant4:
        /*0000*/ 	.dword	_$_str
	.align		8
        /*0008*/ 	.dword	_$_str_$_2


//--------------------- .text.triton_poi_fused__native_batch_norm_legit_no_training_relu_18 --------------------------
	.section	.text.triton_poi_fused__native_batch_norm_legit_no_training_relu_18,"ax",@progbits
	.align	128
        .global         triton_poi_fused__native_batch_norm_legit_no_training_relu_18
        .type           triton_poi_fused__native_batch_norm_legit_no_training_relu_18,@function
        .size           triton_poi_fused__native_batch_norm_legit_no_training_relu_18,(.L_x_1 - triton_poi_fused__native_batch_norm_legit_no_training_relu_18)
        .other          triton_poi_fused__native_batch_norm_legit_no_training_relu_18,@"STO_CUDA_ENTRY STV_DEFAULT"
triton_poi_fused__native_batch_norm_legit_no_training_relu_18:
.text.triton_poi_fused__native_batch_norm_legit_no_training_relu_18:
[----:B------:R-:W-:Y:S01]  /*0000*/  LDC R1, c[0x0][0x28] ;  /* 0x00000a00ff017b82 */ /* 0x000fe20000000800 */
[----:B------:R-:W1:Y:S07]  /*0010*/  S2R R0, SR_TID.X ;  /* 0x0000000000007919 */ /* 0x000e6e0000002100 */
[----:B------:R-:W2:Y:S01]  /*0020*/  LDC.64 R20, c[0x0][0x220] ;  /* 0x00008800ff147b82 */ /* 0x000ea20000000a00 */
[----:B------:R-:W-:Y:S01]  /*0030*/  ULDC.64 UR4, c[0x0][0x208] ;  /* 0x0000820000047ab9 */ /* 0x000fe20000000a00 */
[----:B------:R-:W3:Y:S06]  /*0040*/  S2R R5, SR_CTAID.X ;  /* 0x0000000000057919 */ /* 0x000eec0000002500 */
[----:B------:R-:W4:Y:S08]  /*0050*/  LDC.64 R12, c[0x0][0x210] ;  /* 0x00008400ff0c7b82 */ /* 0x000f300000000a00 */
[----:B------:R-:W5:Y:S08]  /*0060*/  LDC.64 R16, c[0x0][0x218] ;  /* 0x00008600ff107b82 */ /* 0x000f700000000a00 */
[----:B------:R-:W5:Y:S01]  /*0070*/  LDC.64 R8, c[0x0][0x228] ;  /* 0x00008a00ff087b82 */ /* 0x000f620000000a00 */
[----:B-1----:R-:W-:-:S02]  /*0080*/  SHF.L.U32 R0, R0, 0x2, RZ ;  /* 0x0000000200007819 */ /* 0x002fc400000006ff */
[----:B---3--:R-:W-:Y:S02]  /*0090*/  SHF.R.S32.HI R3, RZ, 0x16, R5 ;  /* 0x00000016ff037819 */ /* 0x008fe40000011405 */
[----:B------:R-:W-:Y:S02]  /*00a0*/  LOP3.LUT R0, R0, 0x1fc, RZ, 0xc0, !PT ;  /* 0x000001fc00007812 */ /* 0x000fe400078ec0ff */
[----:B------:R-:W-:Y:S02]  /*00b0*/  SGXT R3, R3, 0x1 ;  /* 0x000000010303781a */ /* 0x000fe40000000200 */
[----:B------:R-:W-:Y:S02]  /*00c0*/  LEA R0, R5, R0, 0x9 ;  /* 0x0000000005007211 */ /* 0x000fe400078e48ff */
[----:B------:R-:W1:Y:S02]  /*00d0*/  LDC.64 R4, c[0x0][0x230] ;  /* 0x00008c00ff047b82 */ /* 0x000e640000000a00 */
[----:B------:R-:W-:-:S04]  /*00e0*/  LEA.HI R3, R3, R0, RZ, 0x8 ;  /* 0x0000000003037211 */ /* 0x000fc800078f40ff */
[----:B------:R-:W-:-:S04]  /*00f0*/  LOP3.LUT R3, R3, 0xffffff00, RZ, 0xc0, !PT ;  /* 0xffffff0003037812 */ /* 0x000fc800078ec0ff */
[----:B------:R-:W-:-:S05]  /*0100*/  IADD3 R2, R0, -R3, RZ ;  /* 0x8000000300027210 */ /* 0x000fca0007ffe0ff */
[----:B--2---:R-:W-:-:S06]  /*0110*/  IMAD.WIDE R20, R2, 0x4, R20 ;  /* 0x0000000402147825 */ /* 0x004fcc00078e0214 */
[----:B------:R-:W2:Y:S01]  /*0120*/  LDG.E.EL.128 R20, desc[UR4][R20.64] ;  /* 0x0000000414147981 */ /* 0x000ea2000c2e1d00 */
[----:B----4-:R-:W-:-:S04]  /*0130*/  IMAD.WIDE R12, R0, 0x4, R12 ;  /* 0x00000004000c7825 */ /* 0x010fc800078e020c */
[C---:B-----5:R-:W-:Y:S02]  /*0140*/  IMAD.WIDE R16, R2.reuse, 0x4, R16 ;  /* 0x0000000402107825 */ /* 0x060fe400078e0210 */
[----:B------:R-:W3:Y:S04]  /*0150*/  LDG.E.128 R12, desc[UR4][R12.64] ;  /* 0x000000040c0c7981 */ /* 0x000ee8000c1e1d00 */
[----:B------:R-:W3:Y:S01]  /*0160*/  LDG.E.EL.128 R16, desc[UR4][R16.64] ;  /* 0x0000000410107981 */ /* 0x000ee2000c2e1d00 */
[----:B0-----:R-:W-:-:S04]  /*0170*/  IMAD.WIDE R8, R2, 0x4, R8 ;  /* 0x0000000402087825 */ /* 0x001fc800078e0208 */
[----:B-1----:R-:W-:Y:S02]  /*0180*/  IMAD.WIDE R4, R2, 0x4, R4 ;  /* 0x0000000402047825 */ /* 0x002fe400078e0204 */
[----:B------:R-:W4:Y:S04]  /*0190*/  LDG.E.EL.128 R8, desc[UR4][R8.64] ;  /* 0x0000000408087981 */ /* 0x000f28000c2e1d00 */
[----:B------:R-:W4:Y:S01]  /*01a0*/  LDG.E.EL.128 R4, desc[UR4][R4.64] ;  /* 0x0000000404047981 */ /* 0x000f22000c2e1d00 */
[----:B--2---:R-:W-:Y:S01]  /*01b0*/  FADD R22, R22, 9.9999997473787516356e-06 ;  /* 0x3727c5ac16167421 */ /* 0x004fe20000000000 */
[----:B------:R-:W-:Y:S01]  /*01c0*/  FADD R23, R23, 9.9999997473787516356e-06 ;  /* 0x3727c5ac17177421 */ /* 0x000fe20000000000 */
[----:B------:R-:W-:Y:S01]  /*01d0*/  FADD R2, R20, 9.9999997473787516356e-06 ;  /* 0x3727c5ac14027421 */ /* 0x000fe20000000000 */
[----:B------:R-:W-:Y:S01]  /*01e0*/  FADD R21, R21, 9.9999997473787516356e-06 ;  /* 0x3727c5ac15157421 */ /* 0x000fe20000000000 */
[----:B------:R-:W0:Y:S01]  /*01f0*/  MUFU.SQRT R24, R22 ;  /* 0x0000001600187308 */ /* 0x000e220000002000 */
[----:B------:R-:W-:Y:S01]  /*0200*/  HFMA2.MMA R20, -RZ, RZ, 1.625, 0 ;  /* 0x3e800000ff147435 */ /* 0x000fe200000001ff */
[----:B---3--:R-:W-:-:S06]  /*0210*/  FADD R12, R12, -R16 ;  /* 0x800000100c0c7221 */ /* 0x008fcc0000000000 */
[----:B------:R-:W1:Y:S01]  /*0220*/  MUFU.SQRT R23, R23 ;  /* 0x0000001700177308 */ /* 0x000e620000002000 */
[----:B------:R-:W-:Y:S01]  /*0230*/  FADD R13, R13, -R17 ;  /* 0x800000110d0d7221 */ /* 0x000fe20000000000 */
[----:B------:R-:W-:Y:S01]  /*0240*/  FADD R14, R14, -R18 ;  /* 0x800000120e0e7221 */ /* 0x000fe20000000000 */
[----:B------:R-:W-:Y:S01]  /*0250*/  FADD R18, R15, -R19 ;  /* 0x800000130f127221 */ /* 0x000fe20000000000 */
[----:B0-----:R-:W-:-:S04]  /*0260*/  FSETP.GT.AND P6, PT, R24, 8.50705917302346158658e+37, PT ;  /* 0x7e8000001800780b */ /* 0x001fc80003fc4000 */
[----:B------:R0:W2:Y:S01]  /*0270*/  MUFU.SQRT R25, R2 ;  /* 0x0000000200197308 */ /* 0x0000a20000002000 */
[----:B------:R-:W-:Y:S02]  /*0280*/  FSETP.GEU.AND P1, PT, R24, 1.175494350822287508e-38, PT ;  /* 0x008000001800780b */ /* 0x000fe40003f2e000 */
[----:B-1----:R-:W-:-:S05]  /*0290*/  FSETP.GT.AND P5, PT, R23, 8.50705917302346158658e+37, PT ;  /* 0x7e8000001700780b */ /* 0x002fca0003fa4000 */
[----:B------:R1:W3:Y:S01]  /*02a0*/  MUFU.SQRT R26, R21 ;  /* 0x00000015001a7308 */ /* 0x0002e20000002000 */
[----:B------:R-:W-:Y:S01]  /*02b0*/  FSETP.GEU.AND P2, PT, R23, 1.175494350822287508e-38, PT ;  /* 0x008000001700780b */ /* 0x000fe20003f4e000 */
[----:B0-----:R-:W0:Y:S01]  /*02c0*/  LDC.64 R2, c[0x0][0x238] ;  /* 0x00008e00ff027b82 */ /* 0x001e220000000a00 */
[----:B------:R-:W-:Y:S01]  /*02d0*/  FSEL R16, R20, 1, P5 ;  /* 0x3f80000014107808 */ /* 0x000fe20002800000 */
[----:B------:R-:W-:Y:S01]  /*02e0*/  @P6 FMUL R24, R24, 0.25 ;  /* 0x3e80000018186820 */ /* 0x000fe20000400000 */
[----:B--2---:R-:W-:-:S03]  /*02f0*/  FSETP.GT.AND P3, PT, R25, 8.50705917302346158658e+37, PT ;  /* 0x7e8000001900780b */ /* 0x004fc60003f64000 */
[----:B------:R-:W-:Y:S01]  /*0300*/  @!P1 FMUL R24, R24, 16777216 ;  /* 0x4b80000018189820 */ /* 0x000fe20000400000 */
[----:B-1----:R-:W-:Y:S02]  /*0310*/  FSEL R21, R20, 1, P6 ;  /* 0x3f80000014157808 */ /* 0x002fe40003000000 */
[----:B------:R-:W-:Y:S01]  /*0320*/  FSETP.GEU.AND P6, PT, R25, 1.175494350822287508e-38, PT ;  /* 0x008000001900780b */ /* 0x000fe20003fce000 */
[----:B------:R-:W-:Y:S02]  /*0330*/  @P5 FMUL R23, R23, 0.25 ;  /* 0x3e80000017175820 */ /* 0x000fe40000400000 */
[----:B------:R-:W1:Y:S01]  /*0340*/  MUFU.RCP R24, R24 ;  /* 0x0000001800187308 */ /* 0x000e620000001000 */
[C---:B---3--:R-:W-:Y:S01]  /*0350*/  FSETP.GT.AND P4, PT, R26.reuse, 8.50705917302346158658e+37, PT ;  /* 0x7e8000001a00780b */ /* 0x048fe20003f84000 */
[----:B------:R-:W-:Y:S01]  /*0360*/  @!P2 FMUL R23, R23, 16777216 ;  /* 0x4b8000001717a820 */ /* 0x000fe20000400000 */
[----:B------:R-:W-:Y:S01]  /*0370*/  FSETP.GEU.AND P0, PT, R26, 1.175494350822287508e-38, PT ;  /* 0x008000001a00780b */ /* 0x000fe20003f0e000 */
[----:B------:R-:W-:Y:S01]  /*0380*/  @!P2 FMUL R16, R16, 16777216 ;  /* 0x4b8000001010a820 */ /* 0x000fe20000400000 */
[C---:B------:R-:W-:Y:S01]  /*0390*/  FSEL R17, R20.reuse, 1, P4 ;  /* 0x3f80000014117808 */ /* 0x040fe20002000000 */
[----:B------:R-:W-:Y:S01]  /*03a0*/  @P3 FMUL R25, R25, 0.25 ;  /* 0x3e80000019193820 */ /* 0x000fe20000400000 */
[----:B------:R-:W-:Y:S01]  /*03b0*/  FSEL R20, R20, 1, P3 ;  /* 0x3f80000014147808 */ /* 0x000fe20001800000 */
[----:B------:R-:W2:Y:S01]  /*03c0*/  MUFU.RCP R23, R23 ;  /* 0x0000001700177308 */ /* 0x000ea20000001000 */
[----:B------:R-:W-:Y:S01]  /*03d0*/  @!P1 FMUL R21, R21, 16777216 ;  /* 0x4b80000015159820 */ /* 0x000fe20000400000 */
[----:B------:R-:W-:-:S02]  /*03e0*/  @!P6 FMUL R25, R25, 16777216 ;  /* 0x4b8000001919e820 */ /* 0x000fc40000400000 */
[----:B------:R-:W-:Y:S01]  /*03f0*/  @!P6 FMUL R20, R20, 16777216 ;  /* 0x4b8000001414e820 */ /* 0x000fe20000400000 */
[----:B0-----:R-:W-:-:S04]  /*0400*/  IMAD.WIDE R2, R0, 0x4, R2 ;  /* 0x0000000400027825 */ /* 0x001fc800078e0202 */
[----:B------:R-:W-:Y:S01]  /*0410*/  @P4 FMUL R26, R26, 0.25 ;  /* 0x3e8000001a1a4820 */ /* 0x000fe20000400000 */
[----:B-1----:R-:W-:Y:S01]  /*0420*/  FMUL R21, R24, R21 ;  /* 0x0000001518157220 */ /* 0x002fe20000400000 */
[----:B------:R-:W0:Y:S01]  /*0430*/  MUFU.RCP R25, R25 ;  /* 0x0000001900197308 */ /* 0x000e220000001000 */
[----:B------:R-:W-:Y:S01]  /*0440*/  @!P0 FMUL R17, R17, 16777216 ;  /* 0x4b80000011118820 */ /* 0x000fe20000400000 */
[----:B------:R-:W-:Y:S01]  /*0450*/  @!P0 FMUL R26, R26, 16777216 ;  /* 0x4b8000001a1a8820 */ /* 0x000fe20000400000 */
[----:B------:R-:W-:Y:S01]  /*0460*/  FMUL R21, R21, R14 ;  /* 0x0000000e15157220 */ /* 0x000fe20000400000 */
[----:B--2---:R-:W-:-:S04]  /*0470*/  FMUL R23, R23, R16 ;  /* 0x0000001017177220 */ /* 0x004fc80000400000 */
[----:B------:R-:W1:Y:S01]  /*0480*/  MUFU.RCP R22, R26 ;  /* 0x0000001a00167308 */ /* 0x000e620000001000 */
[----:B----4-:R-:W-:Y:S01]  /*0490*/  FFMA R6, R10, R21, R6 ;  /* 0x000000150a067223 */ /* 0x010fe20000000006 */
[----:B------:R-:W-:-:S04]  /*04a0*/  FMUL R18, R23, R18 ;  /* 0x0000001217127220 */ /* 0x000fc80000400000 */
[C---:B------:R-:W-:Y:S01]  /*04b0*/  FSETP.GEU.AND P1, PT, R6.reuse, RZ, PT ;  /* 0x000000ff0600720b */ /* 0x040fe20003f2e000 */
[----:B0-----:R-:W-:Y:S01]  /*04c0*/  FMUL R25, R25, R20 ;  /* 0x0000001419197220 */ /* 0x001fe20000400000 */
[----:B------:R-:W-:Y:S02]  /*04d0*/  FFMA R7, R11, R18, R7 ;  /* 0x000000120b077223 */ /* 0x000fe40000000007 */
[----:B------:R-:W-:Y:S01]  /*04e0*/  SEL R6, R6, RZ, P1 ;  /* 0x000000ff06067207 */ /* 0x000fe20000800000 */
[----:B------:R-:W-:Y:S02]  /*04f0*/  FMUL R25, R25, R12 ;  /* 0x0000000c19197220 */ /* 0x000fe40000400000 */
[C---:B------:R-:W-:Y:S01]  /*0500*/  FSETP.GEU.AND P0, PT, R7.reuse, RZ, PT ;  /* 0x000000ff0700720b */ /* 0x040fe20003f0e000 */
[----:B-1----:R-:W-:Y:S01]  /*0510*/  FMUL R22, R22, R17 ;  /* 0x0000001116167220 */ /* 0x002fe20000400000 */
[----:B------:R-:W-:Y:S02]  /*0520*/  FFMA R4, R8, R25, R4 ;  /* 0x0000001908047223 */ /* 0x000fe40000000004 */
[----:B------:R-:W-:Y:S01]  /*0530*/  SEL R7, R7, RZ, P0 ;  /* 0x000000ff07077207 */ /* 0x000fe20000000000 */
[----:B------:R-:W-:-:S02]  /*0540*/  FMUL R22, R22, R13 ;  /* 0x0000000d16167220 */ /* 0x000fc40000400000 */
[C---:B------:R-:W-:Y:S02]  /*0550*/  FSETP.GEU.AND P3, PT, R4.reuse, RZ, PT ;  /* 0x000000ff0400720b */ /* 0x040fe40003f6e000 */
[----:B------:R-:W-:Y:S02]  /*0560*/  FFMA R5, R9, R22, R5 ;  /* 0x0000001609057223 */ /* 0x000fe40000000005 */
[----:B------:R-:W-:-:S03]  /*0570*/  SEL R4, R4, RZ, P3 ;  /* 0x000000ff04047207 */ /* 0x000fc60001800000 */
[----:B------:R-:W-:-:S04]  /*0580*/  FSETP.GEU.AND P2, PT, R5, RZ, PT ;  /* 0x000000ff0500720b */ /* 0x000fc80003f4e000 */
[----:B------:R-:W-:-:S05]  /*0590*/  SEL R5, R5, RZ, P2 ;  /* 0x000000ff05057207 */ /* 0x000fca0001000000 */
[----:B------:R-:W-:Y:S01]  /*05a0*/  STG.E.128 desc[UR4][R2.64], R4 ;  /* 0x0000000402007986 */ /* 0x000fe2000c101d04 */
[----:B------:R-:W-:Y:S05]  /*05b0*/  EXIT ;  /* 0x000000000000794d */ /* 0x000fea0003800000 */
.L_x_0:
[----:B------:R-:W-:-:S00]  /*05c0*/  BRA `(.L_x_0) ;  /* 0xfffffffc00fc7947 */ /* 0x000fc0000383ffff */
[----:B------:R-:W-:-:S00]  /*05d0*/  NOP ;  /* 0x0000000000007918 */ /* 0x000fc00000000000 */
        /* <DEDUP_REMOVED lines=10> */
.L_x_1:


//--------------------- .nv.global.init           --------------------------
	.section	.nv.global.init,"aw",@progbits
.nv.global.init:
	.type		_$_str,@object
	.size		_$_str,(_$_str_$_2 - _$_str)
_$_str:
        /*0000*/ 	.byte	0x5f, 0x5f, 0x43, 0x55, 0x44, 0x41, 0x5f, 0x46, 0x54, 0x5a, 0x00
	.type		_$_str_$_2,@object
	.size		_$_str_$_2,(.L_1 - _$_str_$_2)
_$_str_$_2:
        /*000b*/ 	.byte	0x5f, 0x5f, 0x43, 0x55, 0x44, 0x41, 0x5f, 0x50, 0x52, 0x45, 0x43, 0x5f, 0x53, 0x51, 0x52, 0x54
        /*001b*/ 	.byte	0x00
.L_1:


//--------------------- .nv.constant0.triton_poi_fused__native_batch_norm_legit_no_training_relu_18 --------------------------
	.section	.nv.constant0.triton_poi_fused__native_batch_norm_legit_no_training_relu_18,"a",@progbits
	.sectionflags	@""
	.align	4
.nv.constant0.triton_poi_fused__native_batch_norm_legit_no_training_relu_18:
	.zero		580
